//
// Generated by NVIDIA NVVM Compiler
//
// Compiler Build ID: CL-36424714
// Cuda compilation tools, release 13.0, V13.0.88
// Based on NVVM 20.0.0
//

.version 9.0
.target sm_100
.address_size 64

	// .globl	_Z6kernelPmm

.visible .entry _Z6kernelPmm(
	.param .u64 .ptr .align 1 _Z6kernelPmm_param_0,
	.param .u64 _Z6kernelPmm_param_1
)
{
	.reg .pred 	%p<2>;
	.reg .b32 	%r<5>;
	.reg .b64 	%rd<7>;

	ld.param.u64 	%rd2, [_Z6kernelPmm_param_0];
	ld.param.u64 	%rd3, [_Z6kernelPmm_param_1];
	mov.u32 	%r1, %ntid.x;
	mov.u32 	%r2, %ctaid.x;
	mov.u32 	%r3, %tid.x;
	mad.lo.s32 	%r4, %r1, %r2, %r3;
	cvt.s64.s32 	%rd1, %r4;
	setp.le.u64 	%p1, %rd3, %rd1;
	@%p1 bra 	$L__BB0_2;
	cvta.to.global.u64 	%rd4, %rd2;
	shl.b64 	%rd5, %rd1, 3;
	add.s64 	%rd6, %rd4, %rd5;
	st.global.u64 	[%rd6], %rd1;
$L__BB0_2:
	ret;

}


// ===== COMPILED SASS (sm_100) =====

	.target	sm_100

	.elftype	@"ET_EXEC"


//--------------------- .note.nv.tkinfo           --------------------------
	.section	.note.nv.tkinfo,"",@"SHT_NOTE"
	.sectionflags	@"SHF_NOTE_NV_TKINFO"
	.tkinfo
        /*0018*/ 	.word	0x00000002
        /*0030*/ 	.string	""
        /*0030*/ 	.string	"ptxas"
        /*0030*/ 	.string	"Cuda compilation tools, release 13.0, V13.0.88"
        /*0030*/ 	.string	"Build cuda_13.0.r13.0/compiler.36424714_0"
        /*0030*/ 	.string	"-arch sm_100 -m 64 "



//--------------------- .note.nv.cuinfo           --------------------------
	.section	.note.nv.cuinfo,"",@"SHT_NOTE"
	.sectionflags	@"SHF_NOTE_NV_CUINFO"
        /*0018*/ 	.short	0x0002
        /*001a*/ 	.short	0x0064
        /*001c*/ 	.short	0x0082
	.zero		2


//--------------------- .nv.info                  --------------------------
	.section	.nv.info,"",@"SHT_CUDA_INFO"
	.align	4


	//----- nvinfo : EIATTR_REGCOUNT
	.align		4
        /*0000*/ 	.byte	0x04, 0x2f
        /*0002*/ 	.short	(.L_1 - .L_0)
	.align		4
.L_0:
        /*0004*/ 	.word	index@(_Z6kernelPmm)
        /*0008*/ 	.word	0x00000008


	//----- nvinfo : EIATTR_FRAME_SIZE
	.align		4
.L_1:
        /*000c*/ 	.byte	0x04, 0x11
        /*000e*/ 	.short	(.L_3 - .L_2)
	.align		4
.L_2:
        /*0010*/ 	.word	index@(_Z6kernelPmm)
        /*0014*/ 	.word	0x00000000


	//----- nvinfo : EIATTR_MIN_STACK_SIZE
	.align		4
.L_3:
        /*0018*/ 	.byte	0x04, 0x12
        /*001a*/ 	.short	(.L_5 - .L_4)
	.align		4
.L_4:
        /*001c*/ 	.word	index@(_Z6kernelPmm)
        /*0020*/ 	.word	0x00000000
.L_5:


//--------------------- .nv.compat                --------------------------
	.section	.nv.compat,"",@"SHT_CUDA_COMPAT_INFO"
	.align	4
        /*0000*/ 	.byte	0x02, 0x09, 0x00, 0x00, 0x02, 0x02, 0x01, 0x00, 0x02, 0x05, 0x05, 0x00, 0x03, 0x07, 0x01, 0x01
        /*0010*/ 	.byte	0x02, 0x03, 0x00, 0x00, 0x02, 0x06, 0x01, 0x00, 0x04, 0x0b, 0x08, 0x00, 0x09, 0x00, 0x00, 0x00
        /*0020*/ 	.byte	0x00, 0x00, 0x00, 0x00


//--------------------- .nv.info._Z6kernelPmm     --------------------------
	.section	.nv.info._Z6kernelPmm,"",@"SHT_CUDA_INFO"
	.sectionflags	@""
	.align	4


	//----- nvinfo : EIATTR_CUDA_API_VERSION
	.align		4
        /*0000*/ 	.byte	0x04, 0x37
        /*0002*/ 	.short	(.L_7 - .L_6)
.L_6:
        /*0004*/ 	.word	0x00000082


	//----- nvinfo : EIATTR_KPARAM_INFO
	.align		4
.L_7:
        /*0008*/ 	.byte	0x04, 0x17
        /*000a*/ 	.short	(.L_9 - .L_8)
.L_8:
        /*000c*/ 	.word	0x00000000
        /*0010*/ 	.short	0x0001
        /*0012*/ 	.short	0x0008
        /*0014*/ 	.byte	0x00, 0xf0, 0x21, 0x00


	//----- nvinfo : EIATTR_KPARAM_INFO
	.align		4
.L_9:
        /*0018*/ 	.byte	0x04, 0x17
        /*001a*/ 	.short	(.L_11 - .L_10)
.L_10:
        /*001c*/ 	.word	0x00000000
        /*0020*/ 	.short	0x0000
        /*0022*/ 	.short	0x0000
        /*0024*/ 	.byte	0x00, 0xf5, 0x21, 0x00


	//----- nvinfo : EIATTR_SPARSE_MMA_MASK
	.align		4
.L_11:
        /*0028*/ 	.byte	0x03, 0x50
        /*002a*/ 	.short	0x0000


	//----- nvinfo : EIATTR_MAXREG_COUNT
	.align		4
        /*002c*/ 	.byte	0x03, 0x1b
        /*002e*/ 	.short	0x00ff


	//----- nvinfo : EIATTR_MERCURY_ISA_VERSION
	.align		4
        /*0030*/ 	.byte	0x03, 0x5f
        /*0032*/ 	.short	0x0101


	//----- nvinfo : EIATTR_VRC_CTA_INIT_COUNT
	.align		4
        /*0034*/ 	.byte	0x02, 0x4a
	.zero		1
	.zero		1


	//----- nvinfo : EIATTR_EXIT_INSTR_OFFSETS
	.align		4
        /*0038*/ 	.byte	0x04, 0x1c
        /*003a*/ 	.short	(.L_13 - .L_12)


	//   ....[0]....
.L_12:
        /*003c*/ 	.word	0x00000090


	//   ....[1]....
        /*0040*/ 	.word	0x000000f0


	//----- nvinfo : EIATTR_CBANK_PARAM_SIZE
	.align		4
.L_13:
        /*0044*/ 	.byte	0x03, 0x19
        /*0046*/ 	.short	0x0010


	//----- nvinfo : EIATTR_PARAM_CBANK
	.align		4
        /*0048*/ 	.byte	0x04, 0x0a
        /*004a*/ 	.short	(.L_15 - .L_14)
	.align		4
.L_14:
        /*004c*/ 	.word	index@(.nv.constant0._Z6kernelPmm)
        /*0050*/ 	.short	0x0380
        /*0052*/ 	.short	0x0010


	//----- nvinfo : EIATTR_SW_WAR
	.align		4
.L_15:
        /*0054*/ 	.byte	0x04, 0x36
        /*0056*/ 	.short	(.L_17 - .L_16)
.L_16:
        /*0058*/ 	.word	0x00000008
.L_17:


//--------------------- .nv.callgraph             --------------------------
	.section	.nv.callgraph,"",@"SHT_CUDA_CALLGRAPH"
	.align	4
	.sectionentsize	8
	.align		4
        /*0000*/ 	.word	0x00000000
	.align		4
        /*0004*/ 	.word	0xffffffff
	.align		4
        /*0008*/ 	.word	0x00000000
	.align		4
        /*000c*/ 	.word	0xfffffffe
	.align		4
        /*0010*/ 	.word	0x00000000
	.align		4
        /*0014*/ 	.word	0xfffffffd
	.align		4
        /*0018*/ 	.word	0x00000000
	.align		4
        /*001c*/ 	.word	0xfffffffc


//--------------------- .text._Z6kernelPmm        --------------------------
	.section	.text._Z6kernelPmm,"ax",@progbits
	.align	128
        .global         _Z6kernelPmm
        .type           _Z6kernelPmm,@function
        .size           _Z6kernelPmm,(.L_x_1 - _Z6kernelPmm)
        .other          _Z6kernelPmm,@"STO_CUDA_ENTRY STV_DEFAULT"
_Z6kernelPmm:
.text._Z6kernelPmm:
[----:B------:R-:W-:Y:S01]  /*0000*/  LDC R1, c[0x0][0x37c] ;  /* 0x0000df00ff017b82 */ /* 0x000fe20000000800 */
[----:B------:R-:W0:Y:S01]  /*0010*/  S2R R2, SR_CTAID.X ;  /* 0x0000000000027919 */ /* 0x000e220000002500 */
[----:B------:R-:W0:Y:S01]  /*0020*/  LDCU UR4, c[0x0][0x360] ;  /* 0x00006c00ff0477ac */ /* 0x000e220008000800 */
[----:B------:R-:W0:Y:S01]  /*0030*/  S2R R3, SR_TID.X ;  /* 0x0000000000037919 */ /* 0x000e220000002100 */
[----:B------:R-:W1:Y:S01]  /*0040*/  LDCU.64 UR6, c[0x0][0x388] ;  /* 0x00007100ff0677ac */ /* 0x000e620008000a00 */
[----:B0-----:R-:W-:-:S05]  /*0050*/  IMAD R2, R2, UR4, R3 ;  /* 0x0000000402027c24 */ /* 0x001fca000f8e0203 */
[----:B-1----:R-:W-:Y:S02]  /*0060*/  ISETP.GE.U32.AND P0, PT, R2, UR6, PT ;  /* 0x0000000602007c0c */ /* 0x002fe4000bf06070 */
[----:B------:R-:W-:-:S04]  /*0070*/  SHF.R.S32.HI R3, RZ, 0x1f, R2 ;  /* 0x0000001fff037819 */ /* 0x000fc80000011402 */
[----:B------:R-:W-:-:S13]  /*0080*/  ISETP.GE.U32.AND.EX P0, PT, R3, UR7, PT, P0 ;  /* 0x0000000703007c0c */ /* 0x000fda000bf06100 */
[----:B------:R-:W-:Y:S05]  /*0090*/  @P0 EXIT ;  /* 0x000000000000094d */ /* 0x000fea0003800000 */
[----:B------:R-:W0:Y:S01]  /*00a0*/  LDCU.64 UR6, c[0x0][0x380] ;  /* 0x00007000ff0677ac */ /* 0x000e220008000a00 */
[----:B------:R-:W1:Y:S01]  /*00b0*/  LDCU.64 UR4, c[0x0][0x358] ;  /* 0x00006b00ff0477ac */ /* 0x000e620008000a00 */
[----:B0-----:R-:W-:-:S04]  /*00c0*/  LEA R4, P0, R2, UR6, 0x3 ;  /* 0x0000000602047c11 */ /* 0x001fc8000f8018ff */
[----:B------:R-:W-:-:S05]  /*00d0*/  LEA.HI.X R5, R2, UR7, R3, 0x3, P0 ;  /* 0x0000000702057c11 */ /* 0x000fca00080f1c03 */
[----:B-1----:R-:W-:Y:S01]  /*00e0*/  STG.E.64 desc[UR4][R4.64], R2 ;  /* 0x0000000204007986 */ /* 0x002fe2000c101b04 */
[----:B------:R-:W-:Y:S05]  /*00f0*/  EXIT ;  /* 0x000000000000794d */ /* 0x000fea0003800000 */
.L_x_0:
[----:B------:R-:W-:-:S00]  /*0100*/  BRA `(.L_x_0) ;  /* 0xfffffffc00fc7947 */ /* 0x000fc0000383ffff */
[----:B------:R-:W-:-:S00]  /*0110*/  NOP ;  /* 0x0000000000007918 */ /* 0x000fc00000000000 */
        /* <DEDUP_REMOVED lines=14> */
.L_x_1:


//--------------------- .nv.shared.reserved.0     --------------------------
	.section	.nv.shared.reserved.0,"aw",@nobits
	.weak		__nv_reservedSMEM_offset_0_alias
	.size		__nv_reservedSMEM_offset_0_alias, 0, 64
	.other		__nv_reservedSMEM_offset_0_alias,@"STO_CUDA_RESERVED_SHARED STV_DEFAULT"
__nv_reservedSMEM_offset_0_alias:
	.zero		0
	.zero		64


//--------------------- .nv.constant0._Z6kernelPmm --------------------------
	.section	.nv.constant0._Z6kernelPmm,"a",@progbits
	.sectionflags	@""
	.align	4
.nv.constant0._Z6kernelPmm:
	.zero		912


//--------------------- SYMBOLS --------------------------

	.type		.nv.reservedSmem.offset0,@object
	.size		.nv.reservedSmem.offset0,0x4
